//
// Generated by NVIDIA NVVM Compiler
//
// Compiler Build ID: CL-36424714
// Cuda compilation tools, release 13.0, V13.0.88
// Based on NVVM 20.0.0
//

.version 9.0
.target sm_100
.address_size 64

	// .globl	_Z12mem_trs_testPi
.extern .func  (.param .b32 func_retval0) vprintf
(
	.param .b64 vprintf_param_0,
	.param .b64 vprintf_param_1
)
;
.global .align 1 .b8 $str[53] = {98, 108, 111, 99, 107, 73, 100, 120, 46, 120, 58, 32, 37, 100, 44, 32, 116, 104, 114, 101, 97, 100, 73, 100, 120, 46, 120, 58, 32, 37, 100, 44, 32, 103, 105, 100, 58, 32, 37, 100, 44, 32, 118, 97, 108, 117, 101, 58, 32, 37, 100, 10};
.global .align 1 .b8 $str$1[38] = {116, 105, 100, 58, 32, 37, 100, 44, 32, 98, 105, 100, 58, 32, 37, 100, 44, 32, 103, 105, 100, 58, 32, 37, 100, 44, 32, 118, 97, 108, 117, 101, 58, 32, 37, 100, 10};

.visible .entry _Z12mem_trs_testPi(
	.param .u64 .ptr .align 1 _Z12mem_trs_testPi_param_0
)
{
	.local .align 16 .b8 	__local_depot0[16];
	.reg .b64 	%SP;
	.reg .b64 	%SPL;
	.reg .b32 	%r<8>;
	.reg .b64 	%rd<9>;

	mov.u64 	%SPL, __local_depot0;
	cvta.local.u64 	%SP, %SPL;
	ld.param.u64 	%rd1, [_Z12mem_trs_testPi_param_0];
	cvta.to.global.u64 	%rd2, %rd1;
	add.u64 	%rd3, %SP, 0;
	add.u64 	%rd4, %SPL, 0;
	mov.u32 	%r1, %ctaid.x;
	mov.u32 	%r2, %ntid.x;
	mov.u32 	%r3, %tid.x;
	mad.lo.s32 	%r4, %r1, %r2, %r3;
	mul.wide.s32 	%rd5, %r4, 4;
	add.s64 	%rd6, %rd2, %rd5;
	ld.global.u32 	%r5, [%rd6];
	st.local.v4.u32 	[%rd4], {%r1, %r3, %r4, %r5};
	mov.u64 	%rd7, $str;
	cvta.global.u64 	%rd8, %rd7;
	{ // callseq 0, 0
	.param .b64 param0;
	st.param.b64 	[param0], %rd8;
	.param .b64 param1;
	st.param.b64 	[param1], %rd3;
	.param .b32 retval0;
	call.uni (retval0), 
	vprintf, 
	(
	param0, 
	param1
	);
	ld.param.b32 	%r6, [retval0];
	} // callseq 0
	ret;

}
	// .globl	_Z12mem_trs_testPii
.visible .entry _Z12mem_trs_testPii(
	.param .u64 .ptr .align 1 _Z12mem_trs_testPii_param_0,
	.param .u32 _Z12mem_trs_testPii_param_1
)
{
	.local .align 16 .b8 	__local_depot1[16];
	.reg .b64 	%SP;
	.reg .b64 	%SPL;
	.reg .pred 	%p<2>;
	.reg .b32 	%r<9>;
	.reg .b64 	%rd<9>;

	mov.u64 	%SPL, __local_depot1;
	cvta.local.u64 	%SP, %SPL;
	ld.param.u64 	%rd1, [_Z12mem_trs_testPii_param_0];
	ld.param.u32 	%r4, [_Z12mem_trs_testPii_param_1];
	mov.u32 	%r1, %ctaid.x;
	mov.u32 	%r5, %ntid.x;
	mov.u32 	%r2, %tid.x;
	mad.lo.s32 	%r3, %r1, %r5, %r2;
	setp.ge.s32 	%p1, %r3, %r4;
	@%p1 bra 	$L__BB1_2;
	add.u64 	%rd2, %SP, 0;
	add.u64 	%rd3, %SPL, 0;
	cvta.to.global.u64 	%rd4, %rd1;
	mul.wide.s32 	%rd5, %r3, 4;
	add.s64 	%rd6, %rd4, %rd5;
	ld.global.u32 	%r6, [%rd6];
	st.local.v4.u32 	[%rd3], {%r1, %r2, %r3, %r6};
	mov.u64 	%rd7, $str;
	cvta.global.u64 	%rd8, %rd7;
	{ // callseq 1, 0
	.param .b64 param0;
	st.param.b64 	[param0], %rd8;
	.param .b64 param1;
	st.param.b64 	[param1], %rd2;
	.param .b32 retval0;
	call.uni (retval0), 
	vprintf, 
	(
	param0, 
	param1
	);
	ld.param.b32 	%r7, [retval0];
	} // callseq 1
$L__BB1_2:
	ret;

}
	// .globl	_Z24mem_trs_3d_grid_3d_blockPii
.visible .entry _Z24mem_trs_3d_grid_3d_blockPii(
	.param .u64 .ptr .align 1 _Z24mem_trs_3d_grid_3d_blockPii_param_0,
	.param .u32 _Z24mem_trs_3d_grid_3d_blockPii_param_1
)
{
	.local .align 16 .b8 	__local_depot2[16];
	.reg .b64 	%SP;
	.reg .b64 	%SPL;
	.reg .pred 	%p<2>;
	.reg .b32 	%r<23>;
	.reg .b64 	%rd<9>;

	mov.u64 	%SPL, __local_depot2;
	cvta.local.u64 	%SP, %SPL;
	ld.param.u64 	%rd1, [_Z24mem_trs_3d_grid_3d_blockPii_param_0];
	ld.param.u32 	%r4, [_Z24mem_trs_3d_grid_3d_blockPii_param_1];
	mov.u32 	%r5, %tid.x;
	mov.u32 	%r6, %tid.y;
	mov.u32 	%r7, %ntid.x;
	mov.u32 	%r8, %tid.z;
	mov.u32 	%r9, %ntid.y;
	mad.lo.s32 	%r10, %r9, %r8, %r6;
	mad.lo.s32 	%r1, %r10, %r7, %r5;
	mul.lo.s32 	%r11, %r7, %r9;
	mov.u32 	%r12, %ntid.z;
	mul.lo.s32 	%r13, %r11, %r12;
	mov.u32 	%r14, %ctaid.x;
	mov.u32 	%r15, %ctaid.y;
	mov.u32 	%r16, %nctaid.x;
	mov.u32 	%r17, %ctaid.z;
	mov.u32 	%r18, %nctaid.y;
	mad.lo.s32 	%r19, %r18, %r17, %r15;
	mad.lo.s32 	%r2, %r19, %r16, %r14;
	mad.lo.s32 	%r3, %r13, %r2, %r1;
	setp.ge.s32 	%p1, %r3, %r4;
	@%p1 bra 	$L__BB2_2;
	add.u64 	%rd2, %SP, 0;
	add.u64 	%rd3, %SPL, 0;
	cvta.to.global.u64 	%rd4, %rd1;
	mul.wide.s32 	%rd5, %r3, 4;
	add.s64 	%rd6, %rd4, %rd5;
	ld.global.u32 	%r20, [%rd6];
	st.local.v4.u32 	[%rd3], {%r1, %r2, %r3, %r20};
	mov.u64 	%rd7, $str$1;
	cvta.global.u64 	%rd8, %rd7;
	{ // callseq 2, 0
	.param .b64 param0;
	st.param.b64 	[param0], %rd8;
	.param .b64 param1;
	st.param.b64 	[param1], %rd2;
	.param .b32 retval0;
	call.uni (retval0), 
	vprintf, 
	(
	param0, 
	param1
	);
	ld.param.b32 	%r21, [retval0];
	} // callseq 2
$L__BB2_2:
	ret;

}


// ===== COMPILED SASS (sm_100) =====

	.target	sm_100

	.elftype	@"ET_EXEC"


//--------------------- .note.nv.tkinfo           --------------------------
	.section	.note.nv.tkinfo,"",@"SHT_NOTE"
	.sectionflags	@"SHF_NOTE_NV_TKINFO"
	.tkinfo
        /*0018*/ 	.word	0x00000002
        /*0030*/ 	.string	""
        /*0030*/ 	.string	"ptxas"
        /*0030*/ 	.string	"Cuda compilation tools, release 13.0, V13.0.88"
        /*0030*/ 	.string	"Build cuda_13.0.r13.0/compiler.36424714_0"
        /*0030*/ 	.string	"-arch sm_100 -m 64 "



//--------------------- .note.nv.cuinfo           --------------------------
	.section	.note.nv.cuinfo,"",@"SHT_NOTE"
	.sectionflags	@"SHF_NOTE_NV_CUINFO"
        /*0018*/ 	.short	0x0002
        /*001a*/ 	.short	0x0064
        /*001c*/ 	.short	0x0082
	.zero		2


//--------------------- .nv.info                  --------------------------
	.section	.nv.info,"",@"SHT_CUDA_INFO"
	.align	4


	//----- nvinfo : EIATTR_REGCOUNT
	.align		4
        /*0000*/ 	.byte	0x04, 0x2f
        /*0002*/ 	.short	(.L_3 - .L_2)
	.align		4
.L_2:
        /*0004*/ 	.word	index@(_Z12mem_trs_testPi)
        /*0008*/ 	.word	0x00000018


	//----- nvinfo : EIATTR_FRAME_SIZE
	.align		4
.L_3:
        /*000c*/ 	.byte	0x04, 0x11
        /*000e*/ 	.short	(.L_5 - .L_4)
	.align		4
.L_4:
        /*0010*/ 	.word	index@(_Z12mem_trs_testPi)
        /*0014*/ 	.word	0x00000010


	//----- nvinfo : EIATTR_REGCOUNT
	.align		4
.L_5:
        /*0018*/ 	.byte	0x04, 0x2f
        /*001a*/ 	.short	(.L_7 - .L_6)
	.align		4
.L_6:
        /*001c*/ 	.word	index@(_Z12mem_trs_testPii)
        /*0020*/ 	.word	0x00000018


	//----- nvinfo : EIATTR_FRAME_SIZE
	.align		4
.L_7:
        /*0024*/ 	.byte	0x04, 0x11
        /*0026*/ 	.short	(.L_9 - .L_8)
	.align		4
.L_8:
        /*0028*/ 	.word	index@(_Z12mem_trs_testPii)
        /*002c*/ 	.word	0x00000010


	//----- nvinfo : EIATTR_REGCOUNT
	.align		4
.L_9:
        /*0030*/ 	.byte	0x04, 0x2f
        /*0032*/ 	.short	(.L_11 - .L_10)
	.align		4
.L_10:
        /*0034*/ 	.word	index@(_Z24mem_trs_3d_grid_3d_blockPii)
        /*0038*/ 	.word	0x00000018


	//----- nvinfo : EIATTR_FRAME_SIZE
	.align		4
.L_11:
        /*003c*/ 	.byte	0x04, 0x11
        /*003e*/ 	.short	(.L_13 - .L_12)
	.align		4
.L_12:
        /*0040*/ 	.word	index@(_Z24mem_trs_3d_grid_3d_blockPii)
        /*0044*/ 	.word	0x00000010


	//----- nvinfo : EIATTR_MIN_STACK_SIZE
	.align		4
.L_13:
        /*0048*/ 	.byte	0x04, 0x12
        /*004a*/ 	.short	(.L_15 - .L_14)
	.align		4
.L_14:
        /*004c*/ 	.word	index@(_Z24mem_trs_3d_grid_3d_blockPii)
        /*0050*/ 	.word	0x00000010


	//----- nvinfo : EIATTR_MIN_STACK_SIZE
	.align		4
.L_15:
        /*0054*/ 	.byte	0x04, 0x12
        /*0056*/ 	.short	(.L_17 - .L_16)
	.align		4
.L_16:
        /*0058*/ 	.word	index@(_Z12mem_trs_testPii)
        /*005c*/ 	.word	0x00000010


	//----- nvinfo : EIATTR_MIN_STACK_SIZE
	.align		4
.L_17:
        /*0060*/ 	.byte	0x04, 0x12
        /*0062*/ 	.short	(.L_19 - .L_18)
	.align		4
.L_18:
        /*0064*/ 	.word	index@(_Z12mem_trs_testPi)
        /*0068*/ 	.word	0x00000010
.L_19:


//--------------------- .nv.compat                --------------------------
	.section	.nv.compat,"",@"SHT_CUDA_COMPAT_INFO"
	.align	4
        /*0000*/ 	.byte	0x02, 0x09, 0x00, 0x00, 0x02, 0x02, 0x01, 0x00, 0x02, 0x05, 0x05, 0x00, 0x03, 0x07, 0x01, 0x01
        /*0010*/ 	.byte	0x02, 0x03, 0x00, 0x00, 0x02, 0x06, 0x01, 0x00, 0x04, 0x0b, 0x08, 0x00, 0x09, 0x00, 0x00, 0x00
        /*0020*/ 	.byte	0x00, 0x00, 0x00, 0x00


//--------------------- .nv.info._Z24mem_trs_3d_grid_3d_blockPii --------------------------
	.section	.nv.info._Z24mem_trs_3d_grid_3d_blockPii,"",@"SHT_CUDA_INFO"
	.sectionflags	@""
	.align	4


	//----- nvinfo : EIATTR_CUDA_API_VERSION
	.align		4
        /*0000*/ 	.byte	0x04, 0x37
        /*0002*/ 	.short	(.L_21 - .L_20)
.L_20:
        /*0004*/ 	.word	0x00000082


	//----- nvinfo : EIATTR_KPARAM_INFO
	.align		4
.L_21:
        /*0008*/ 	.byte	0x04, 0x17
        /*000a*/ 	.short	(.L_23 - .L_22)
.L_22:
        /*000c*/ 	.word	0x00000000
        /*0010*/ 	.short	0x0001
        /*0012*/ 	.short	0x0008
        /*0014*/ 	.byte	0x00, 0xf0, 0x11, 0x00


	//----- nvinfo : EIATTR_KPARAM_INFO
	.align		4
.L_23:
        /*0018*/ 	.byte	0x04, 0x17
        /*001a*/ 	.short	(.L_25 - .L_24)
.L_24:
        /*001c*/ 	.word	0x00000000
        /*0020*/ 	.short	0x0000
        /*0022*/ 	.short	0x0000
        /*0024*/ 	.byte	0x00, 0xf5, 0x21, 0x00


	//----- nvinfo : EIATTR_SPARSE_MMA_MASK
	.align		4
.L_25:
        /*0028*/ 	.byte	0x03, 0x50
        /*002a*/ 	.short	0x0000


	//----- nvinfo : EIATTR_MAXREG_COUNT
	.align		4
        /*002c*/ 	.byte	0x03, 0x1b
        /*002e*/ 	.short	0x00ff


	//----- nvinfo : EIATTR_EXTERNS
	.align		4
        /*0030*/ 	.byte	0x04, 0x0f
        /*0032*/ 	.short	(.L_27 - .L_26)


	//   ....[0]....
	.align		4
.L_26:
        /*0034*/ 	.word	index@(vprintf)


	//----- nvinfo : EIATTR_MERCURY_ISA_VERSION
	.align		4
.L_27:
        /*0038*/ 	.byte	0x03, 0x5f
        /*003a*/ 	.short	0x0101


	//----- nvinfo : EIATTR_VRC_CTA_INIT_COUNT
	.align		4
        /*003c*/ 	.byte	0x02, 0x4a
	.zero		1
	.zero		1


	//----- nvinfo : EIATTR_SYSCALL_OFFSETS
	.align		4
        /*0040*/ 	.byte	0x04, 0x46
        /*0042*/ 	.short	(.L_29 - .L_28)


	//   ....[0]....
.L_28:
        /*0044*/ 	.word	0x00000260


	//----- nvinfo : EIATTR_EXIT_INSTR_OFFSETS
	.align		4
.L_29:
        /*0048*/ 	.byte	0x04, 0x1c
        /*004a*/ 	.short	(.L_31 - .L_30)


	//   ....[0]....
.L_30:
        /*004c*/ 	.word	0x000001a0


	//   ....[1]....
        /*0050*/ 	.word	0x00000270


	//----- nvinfo : EIATTR_CRS_STACK_SIZE
	.align		4
.L_31:
        /*0054*/ 	.byte	0x04, 0x1e
        /*0056*/ 	.short	(.L_33 - .L_32)
.L_32:
        /*0058*/ 	.word	0x00000000


	//----- nvinfo : EIATTR_CBANK_PARAM_SIZE
	.align		4
.L_33:
        /*005c*/ 	.byte	0x03, 0x19
        /*005e*/ 	.short	0x000c


	//----- nvinfo : EIATTR_PARAM_CBANK
	.align		4
        /*0060*/ 	.byte	0x04, 0x0a
        /*0062*/ 	.short	(.L_35 - .L_34)
	.align		4
.L_34:
        /*0064*/ 	.word	index@(.nv.constant0._Z24mem_trs_3d_grid_3d_blockPii)
        /*0068*/ 	.short	0x0380
        /*006a*/ 	.short	0x000c


	//----- nvinfo : EIATTR_SW_WAR
	.align		4
.L_35:
        /*006c*/ 	.byte	0x04, 0x36
        /*006e*/ 	.short	(.L_37 - .L_36)
.L_36:
        /*0070*/ 	.word	0x00000008
.L_37:


//--------------------- .nv.info._Z12mem_trs_testPii --------------------------
	.section	.nv.info._Z12mem_trs_testPii,"",@"SHT_CUDA_INFO"
	.sectionflags	@""
	.align	4


	//----- nvinfo : EIATTR_CUDA_API_VERSION
	.align		4
        /*0000*/ 	.byte	0x04, 0x37
        /*0002*/ 	.short	(.L_39 - .L_38)
.L_38:
        /*0004*/ 	.word	0x00000082


	//----- nvinfo : EIATTR_KPARAM_INFO
	.align		4
.L_39:
        /*0008*/ 	.byte	0x04, 0x17
        /*000a*/ 	.short	(.L_41 - .L_40)
.L_40:
        /*000c*/ 	.word	0x00000000
        /*0010*/ 	.short	0x0001
        /*0012*/ 	.short	0x0008
        /*0014*/ 	.byte	0x00, 0xf0, 0x11, 0x00


	//----- nvinfo : EIATTR_KPARAM_INFO
	.align		4
.L_41:
        /*0018*/ 	.byte	0x04, 0x17
        /*001a*/ 	.short	(.L_43 - .L_42)
.L_42:
        /*001c*/ 	.word	0x00000000
        /*0020*/ 	.short	0x0000
        /*0022*/ 	.short	0x0000
        /*0024*/ 	.byte	0x00, 0xf5, 0x21, 0x00


	//----- nvinfo : EIATTR_SPARSE_MMA_MASK
	.align		4
.L_43:
        /*0028*/ 	.byte	0x03, 0x50
        /*002a*/ 	.short	0x0000


	//----- nvinfo : EIATTR_MAXREG_COUNT
	.align		4
        /*002c*/ 	.byte	0x03, 0x1b
        /*002e*/ 	.short	0x00ff


	//----- nvinfo : EIATTR_EXTERNS
	.align		4
        /*0030*/ 	.byte	0x04, 0x0f
        /*0032*/ 	.short	(.L_45 - .L_44)


	//   ....[0]....
	.align		4
.L_44:
        /*0034*/ 	.word	index@(vprintf)


	//----- nvinfo : EIATTR_MERCURY_ISA_VERSION
	.align		4
.L_45:
        /*0038*/ 	.byte	0x03, 0x5f
        /*003a*/ 	.short	0x0101


	//----- nvinfo : EIATTR_VRC_CTA_INIT_COUNT
	.align		4
        /*003c*/ 	.byte	0x02, 0x4a
	.zero		1
	.zero		1


	//----- nvinfo : EIATTR_SYSCALL_OFFSETS
	.align		4
        /*0040*/ 	.byte	0x04, 0x46
        /*0042*/ 	.short	(.L_47 - .L_46)


	//   ....[0]....
.L_46:
        /*0044*/ 	.word	0x00000180


	//----- nvinfo : EIATTR_EXIT_INSTR_OFFSETS
	.align		4
.L_47:
        /*0048*/ 	.byte	0x04, 0x1c
        /*004a*/ 	.short	(.L_49 - .L_48)


	//   ....[0]....
.L_48:
        /*004c*/ 	.word	0x000000c0


	//   ....[1]....
        /*0050*/ 	.word	0x00000190


	//----- nvinfo : EIATTR_CRS_STACK_SIZE
	.align		4
.L_49:
        /*0054*/ 	.byte	0x04, 0x1e
        /*0056*/ 	.short	(.L_51 - .L_50)
.L_50:
        /*0058*/ 	.word	0x00000000


	//----- nvinfo : EIATTR_CBANK_PARAM_SIZE
	.align		4
.L_51:
        /*005c*/ 	.byte	0x03, 0x19
        /*005e*/ 	.short	0x000c


	//----- nvinfo : EIATTR_PARAM_CBANK
	.align		4
        /*0060*/ 	.byte	0x04, 0x0a
        /*0062*/ 	.short	(.L_53 - .L_52)
	.align		4
.L_52:
        /*0064*/ 	.word	index@(.nv.constant0._Z12mem_trs_testPii)
        /*0068*/ 	.short	0x0380
        /*006a*/ 	.short	0x000c


	//----- nvinfo : EIATTR_SW_WAR
	.align		4
.L_53:
        /*006c*/ 	.byte	0x04, 0x36
        /*006e*/ 	.short	(.L_55 - .L_54)
.L_54:
        /*0070*/ 	.word	0x00000008
.L_55:


//--------------------- .nv.info._Z12mem_trs_testPi --------------------------
	.section	.nv.info._Z12mem_trs_testPi,"",@"SHT_CUDA_INFO"
	.sectionflags	@""
	.align	4


	//----- nvinfo : EIATTR_CUDA_API_VERSION
	.align		4
        /*0000*/ 	.byte	0x04, 0x37
        /*0002*/ 	.short	(.L_57 - .L_56)
.L_56:
        /*0004*/ 	.word	0x00000082


	//----- nvinfo : EIATTR_KPARAM_INFO
	.align		4
.L_57:
        /*0008*/ 	.byte	0x04, 0x17
        /*000a*/ 	.short	(.L_59 - .L_58)
.L_58:
        /*000c*/ 	.word	0x00000000
        /*0010*/ 	.short	0x0000
        /*0012*/ 	.short	0x0000
        /*0014*/ 	.byte	0x00, 0xf5, 0x21, 0x00


	//----- nvinfo : EIATTR_SPARSE_MMA_MASK
	.align		4
.L_59:
        /*0018*/ 	.byte	0x03, 0x50
        /*001a*/ 	.short	0x0000


	//----- nvinfo : EIATTR_MAXREG_COUNT
	.align		4
        /*001c*/ 	.byte	0x03, 0x1b
        /*001e*/ 	.short	0x00ff


	//----- nvinfo : EIATTR_EXTERNS
	.align		4
        /*0020*/ 	.byte	0x04, 0x0f
        /*0022*/ 	.short	(.L_61 - .L_60)


	//   ....[0]....
	.align		4
.L_60:
        /*0024*/ 	.word	index@(vprintf)


	//----- nvinfo : EIATTR_MERCURY_ISA_VERSION
	.align		4
.L_61:
        /*0028*/ 	.byte	0x03, 0x5f
        /*002a*/ 	.short	0x0101


	//----- nvinfo : EIATTR_VRC_CTA_INIT_COUNT
	.align		4
        /*002c*/ 	.byte	0x02, 0x4a
	.zero		1
	.zero		1


	//----- nvinfo : EIATTR_SYSCALL_OFFSETS
	.align		4
        /*0030*/ 	.byte	0x04, 0x46
        /*0032*/ 	.short	(.L_63 - .L_62)


	//   ....[0]....
.L_62:
        /*0034*/ 	.word	0x00000150


	//----- nvinfo : EIATTR_EXIT_INSTR_OFFSETS
	.align		4
.L_63:
        /*0038*/ 	.byte	0x04, 0x1c
        /*003a*/ 	.short	(.L_65 - .L_64)


	//   ....[0]....
.L_64:
        /*003c*/ 	.word	0x00000160


	//----- nvinfo : EIATTR_CBANK_PARAM_SIZE
	.align		4
.L_65:
        /*0040*/ 	.byte	0x03, 0x19
        /*0042*/ 	.short	0x0008


	//----- nvinfo : EIATTR_PARAM_CBANK
	.align		4
        /*0044*/ 	.byte	0x04, 0x0a
        /*0046*/ 	.short	(.L_67 - .L_66)
	.align		4
.L_66:
        /*0048*/ 	.word	index@(.nv.constant0._Z12mem_trs_testPi)
        /*004c*/ 	.short	0x0380
        /*004e*/ 	.short	0x0008


	//----- nvinfo : EIATTR_SW_WAR
	.align		4
.L_67:
        /*0050*/ 	.byte	0x04, 0x36
        /*0052*/ 	.short	(.L_69 - .L_68)
.L_68:
        /*0054*/ 	.word	0x00000008
.L_69:


//--------------------- .nv.callgraph             --------------------------
	.section	.nv.callgraph,"",@"SHT_CUDA_CALLGRAPH"
	.align	4
	.sectionentsize	8
	.align		4
        /*0000*/ 	.word	0x00000000
	.align		4
        /*0004*/ 	.word	0xffffffff
	.align		4
        /*0008*/ 	.word	index@(_Z24mem_trs_3d_grid_3d_blockPii)
	.align		4
        /*000c*/ 	.word	index@(vprintf)
	.align		4
        /*0010*/ 	.word	index@(_Z12mem_trs_testPii)
	.align		4
        /*0014*/ 	.word	index@(vprintf)
	.align		4
        /*0018*/ 	.word	index@(_Z12mem_trs_testPi)
	.align		4
        /*001c*/ 	.word	index@(vprintf)
	.align		4
        /*0020*/ 	.word	0x00000000
	.align		4
        /*0024*/ 	.word	0xfffffffe
	.align		4
        /*0028*/ 	.word	0x00000000
	.align		4
        /*002c*/ 	.word	0xfffffffd
	.align		4
        /*0030*/ 	.word	0x00000000
	.align		4
        /*0034*/ 	.word	0xfffffffc


//--------------------- .nv.constant4             --------------------------
	.section	.nv.constant4,"a",@progbits
	.align	8
	.align		8
.nv.constant4:
        /*0000*/ 	.dword	vprintf
	.align		8
        /*0008*/ 	.dword	$str
	.align		8
        /*0010*/ 	.dword	$str$1


//--------------------- .text._Z24mem_trs_3d_grid_3d_blockPii --------------------------
	.section	.text._Z24mem_trs_3d_grid_3d_blockPii,"ax",@progbits
	.align	128
        .global         _Z24mem_trs_3d_grid_3d_blockPii
        .type           _Z24mem_trs_3d_grid_3d_blockPii,@function
        .size           _Z24mem_trs_3d_grid_3d_blockPii,(.L_x_6 - _Z24mem_trs_3d_grid_3d_blockPii)
        .other          _Z24mem_trs_3d_grid_3d_blockPii,@"STO_CUDA_ENTRY STV_DEFAULT"
_Z24mem_trs_3d_grid_3d_blockPii:
.text._Z24mem_trs_3d_grid_3d_blockPii:
[----:B------:R-:W0:Y:S01]  /*0000*/  LDC R1, c[0x0][0x37c] ;  /* 0x0000df00ff017b82 */ /* 0x000e220000000800 */
[----:B------:R-:W1:Y:S01]  /*0010*/  S2R R8, SR_TID.Y ;  /* 0x0000000000087919 */ /* 0x000e620000002200 */
[----:B------:R-:W2:Y:S06]  /*0020*/  LDCU UR7, c[0x0][0x2fc] ;  /* 0x00005f80ff0777ac */ /* 0x000eac0008000800 */
[----:B------:R-:W3:Y:S01]  /*0030*/  S2UR UR10, SR_CTAID.Y ;  /* 0x00000000000a79c3 */ /* 0x000ee20000002600 */
[----:B0-----:R-:W-:Y:S01]  /*0040*/  IADD3 R1, PT, PT, R1, -0x10, RZ ;  /* 0xfffffff001017810 */ /* 0x001fe20007ffe0ff */
[----:B------:R-:W1:Y:S01]  /*0050*/  S2R R5, SR_TID.Z ;  /* 0x0000000000057919 */ /* 0x000e620000002300 */
[----:B------:R-:W0:Y:S01]  /*0060*/  LDCU UR8, c[0x0][0x360] ;  /* 0x00006c00ff0877ac */ /* 0x000e220008000800 */
[----:B------:R-:W3:Y:S01]  /*0070*/  S2R R9, SR_CTAID.Z ;  /* 0x0000000000097919 */ /* 0x000ee20000002700 */
[----:B------:R-:W0:Y:S03]  /*0080*/  LDCU UR6, c[0x0][0x364] ;  /* 0x00006c80ff0677ac */ /* 0x000e260008000800 */
[----:B------:R-:W4:Y:S01]  /*0090*/  S2UR UR9, SR_CTAID.X ;  /* 0x00000000000979c3 */ /* 0x000f220000002500 */
[----:B------:R-:W5:Y:S01]  /*00a0*/  S2R R3, SR_TID.X ;  /* 0x0000000000037919 */ /* 0x000f620000002100 */
[----:B------:R-:W2:Y:S01]  /*00b0*/  LDCU UR5, c[0x0][0x368] ;  /* 0x00006d00ff0577ac */ /* 0x000ea20008000800 */
[----:B------:R-:W4:Y:S05]  /*00c0*/  LDCU UR11, c[0x0][0x388] ;  /* 0x00007100ff0b77ac */ /* 0x000f2a0008000800 */
[----:B------:R-:W4:Y:S08]  /*00d0*/  LDC R0, c[0x0][0x370] ;  /* 0x0000dc00ff007b82 */ /* 0x000f300000000800 */
[----:B------:R-:W3:Y:S01]  /*00e0*/  LDC R2, c[0x0][0x374] ;  /* 0x0000dd00ff027b82 */ /* 0x000ee20000000800 */
[----:B0-----:R-:W-:-:S04]  /*00f0*/  UIMAD UR4, UR8, UR6, URZ ;  /* 0x00000006080472a4 */ /* 0x001fc8000f8e02ff */
[----:B--2---:R-:W-:Y:S01]  /*0100*/  UIMAD UR4, UR4, UR5, URZ ;  /* 0x00000005040472a4 */ /* 0x004fe2000f8e02ff */
[----:B-1----:R-:W-:Y:S01]  /*0110*/  IMAD R8, R5, UR6, R8 ;  /* 0x0000000605087c24 */ /* 0x002fe2000f8e0208 */
[----:B------:R-:W0:Y:S03]  /*0120*/  LDCU UR6, c[0x0][0x2f8] ;  /* 0x00005f00ff0677ac */ /* 0x000e260008000800 */
[----:B-----5:R-:W-:Y:S02]  /*0130*/  IMAD R8, R8, UR8, R3 ;  /* 0x0000000808087c24 */ /* 0x020fe4000f8e0203 */
[----:B---3--:R-:W-:-:S04]  /*0140*/  IMAD R9, R9, R2, UR10 ;  /* 0x0000000a09097e24 */ /* 0x008fc8000f8e0202 */
[----:B----4-:R-:W-:Y:S01]  /*0150*/  IMAD R9, R9, R0, UR9 ;  /* 0x0000000909097e24 */ /* 0x010fe2000f8e0200 */
[----:B0-----:R-:W-:-:S03]  /*0160*/  IADD3 R6, P1, PT, R1, UR6, RZ ;  /* 0x0000000601067c10 */ /* 0x001fc6000ff3e0ff */
[----:B------:R-:W-:Y:S01]  /*0170*/  IMAD R10, R9, UR4, R8 ;  /* 0x00000004090a7c24 */ /* 0x000fe2000f8e0208 */
[----:B------:R-:W-:-:S04]  /*0180*/  IADD3.X R7, PT, PT, RZ, UR7, RZ, P1, !PT ;  /* 0x00000007ff077c10 */ /* 0x000fc80008ffe4ff */
[----:B------:R-:W-:-:S13]  /*0190*/  ISETP.GE.AND P0, PT, R10, UR11, PT ;  /* 0x0000000b0a007c0c */ /* 0x000fda000bf06270 */
[----:B------:R-:W-:Y:S05]  /*01a0*/  @P0 EXIT ;  /* 0x000000000000094d */ /* 0x000fea0003800000 */
[----:B------:R-:W0:Y:S01]  /*01b0*/  LDC.64 R2, c[0x0][0x380] ;  /* 0x0000e000ff027b82 */ /* 0x000e220000000a00 */
[----:B------:R-:W1:Y:S01]  /*01c0*/  LDCU.64 UR4, c[0x0][0x358] ;  /* 0x00006b00ff0477ac */ /* 0x000e620008000a00 */
[----:B0-----:R-:W-:-:S05]  /*01d0*/  IMAD.WIDE R2, R10, 0x4, R2 ;  /* 0x000000040a027825 */ /* 0x001fca00078e0202 */
[----:B-1----:R-:W2:Y:S01]  /*01e0*/  LDG.E R11, desc[UR4][R2.64] ;  /* 0x00000004020b7981 */ /* 0x002ea2000c1e1900 */
[----:B------:R-:W-:Y:S01]  /*01f0*/  MOV R0, 0x0 ;  /* 0x0000000000007802 */ /* 0x000fe20000000f00 */
[----:B------:R-:W0:Y:S03]  /*0200*/  LDCU.64 UR4, c[0x4][0x10] ;  /* 0x01000200ff0477ac */ /* 0x000e260008000a00 */
[----:B------:R1:W3:Y:S01]  /*0210*/  LDC.64 R12, c[0x4][R0] ;  /* 0x01000000000c7b82 */ /* 0x0002e20000000a00 */
[----:B0-----:R-:W-:Y:S02]  /*0220*/  MOV R4, UR4 ;  /* 0x0000000400047c02 */ /* 0x001fe40008000f00 */
[----:B------:R-:W-:Y:S01]  /*0230*/  MOV R5, UR5 ;  /* 0x0000000500057c02 */ /* 0x000fe20008000f00 */
[----:B--23--:R1:W-:Y:S06]  /*0240*/  STL.128 [R1], R8 ;  /* 0x0000000801007387 */ /* 0x00c3ec0000100c00 */
[----:B------:R-:W-:-:S07]  /*0250*/  LEPC R20, `(.L_x_0) ;  /* 0x000000001014794e */ /* 0x000fce0000000000 */
[----:B-1----:R-:W-:Y:S05]  /*0260*/  CALL.ABS.NOINC R12 ;  /* 0x000000000c007343 */ /* 0x002fea0003c00000 */
.L_x_0:
[----:B------:R-:W-:Y:S05]  /*0270*/  EXIT ;  /* 0x000000000000794d */ /* 0x000fea0003800000 */
.L_x_1:
[----:B------:R-:W-:-:S00]  /*0280*/  BRA `(.L_x_1) ;  /* 0xfffffffc00fc7947 */ /* 0x000fc0000383ffff */
[----:B------:R-:W-:-:S00]  /*0290*/  NOP ;  /* 0x0000000000007918 */ /* 0x000fc00000000000 */
        /* <DEDUP_REMOVED lines=14> */
.L_x_6:


//--------------------- .text._Z12mem_trs_testPii --------------------------
	.section	.text._Z12mem_trs_testPii,"ax",@progbits
	.align	128
        .global         _Z12mem_trs_testPii
        .type           _Z12mem_trs_testPii,@function
        .size           _Z12mem_trs_testPii,(.L_x_7 - _Z12mem_trs_testPii)
        .other          _Z12mem_trs_testPii,@"STO_CUDA_ENTRY STV_DEFAULT"
_Z12mem_trs_testPii:
.text._Z12mem_trs_testPii:
[----:B------:R-:W0:Y:S01]  /*0000*/  LDC R1, c[0x0][0x37c] ;  /* 0x0000df00ff017b82 */ /* 0x000e220000000800 */
[----:B------:R-:W1:Y:S01]  /*0010*/  S2R R8, SR_CTAID.X ;  /* 0x0000000000087919 */ /* 0x000e620000002500 */
[----:B------:R-:W2:Y:S01]  /*0020*/  LDCU UR5, c[0x0][0x2fc] ;  /* 0x00005f80ff0577ac */ /* 0x000ea20008000800 */
[----:B0-----:R-:W-:Y:S01]  /*0030*/  VIADD R1, R1, 0xfffffff0 ;  /* 0xfffffff001017836 */ /* 0x001fe20000000000 */
[----:B------:R-:W1:Y:S01]  /*0040*/  S2R R9, SR_TID.X ;  /* 0x0000000000097919 */ /* 0x000e620000002100 */
[----:B------:R-:W1:Y:S01]  /*0050*/  LDCU UR6, c[0x0][0x360] ;  /* 0x00006c00ff0677ac */ /* 0x000e620008000800 */
[----:B------:R-:W0:Y:S01]  /*0060*/  LDCU UR7, c[0x0][0x388] ;  /* 0x00007100ff0777ac */ /* 0x000e220008000800 */
[----:B------:R-:W3:Y:S02]  /*0070*/  LDCU UR4, c[0x0][0x2f8] ;  /* 0x00005f00ff0477ac */ /* 0x000ee40008000800 */
[----:B---3--:R-:W-:Y:S01]  /*0080*/  IADD3 R6, P1, PT, R1, UR4, RZ ;  /* 0x0000000401067c10 */ /* 0x008fe2000ff3e0ff */
[----:B-1----:R-:W-:-:S04]  /*0090*/  IMAD R10, R8, UR6, R9 ;  /* 0x00000006080a7c24 */ /* 0x002fc8000f8e0209 */
[----:B--2---:R-:W-:Y:S01]  /*00a0*/  IMAD.X R7, RZ, RZ, UR5, P1 ;  /* 0x00000005ff077e24 */ /* 0x004fe200088e06ff */
[----:B0-----:R-:W-:-:S13]  /*00b0*/  ISETP.GE.AND P0, PT, R10, UR7, PT ;  /* 0x000000070a007c0c */ /* 0x001fda000bf06270 */
        /* <DEDUP_REMOVED lines=8> */
[----:B0-----:R-:W-:Y:S01]  /*0140*/  MOV R4, UR4 ;  /* 0x0000000400047c02 */ /* 0x001fe20008000f00 */
[----:B------:R-:W-:Y:S01]  /*0150*/  IMAD.U32 R5, RZ, RZ, UR5 ;  /* 0x00000005ff057e24 */ /* 0x000fe2000f8e00ff */
[----:B--23--:R1:W-:Y:S06]  /*0160*/  STL.128 [R1], R8 ;  /* 0x0000000801007387 */ /* 0x00c3ec0000100c00 */
[----:B------:R-:W-:-:S07]  /*0170*/  LEPC R20, `(.L_x_2) ;  /* 0x000000001014794e */ /* 0x000fce0000000000 */
[----:B-1----:R-:W-:Y:S05]  /*0180*/  CALL.ABS.NOINC R12 ;  /* 0x000000000c007343 */ /* 0x002fea0003c00000 */
.L_x_2:
[----:B------:R-:W-:Y:S05]  /*0190*/  EXIT ;  /* 0x000000000000794d */ /* 0x000fea0003800000 */
.L_x_3:
        /* <DEDUP_REMOVED lines=14> */
.L_x_7:


//--------------------- .text._Z12mem_trs_testPi  --------------------------
	.section	.text._Z12mem_trs_testPi,"ax",@progbits
	.align	128
        .global         _Z12mem_trs_testPi
        .type           _Z12mem_trs_testPi,@function
        .size           _Z12mem_trs_testPi,(.L_x_8 - _Z12mem_trs_testPi)
        .other          _Z12mem_trs_testPi,@"STO_CUDA_ENTRY STV_DEFAULT"
_Z12mem_trs_testPi:
.text._Z12mem_trs_testPi:
[----:B------:R-:W0:Y:S01]  /*0000*/  LDC R1, c[0x0][0x37c] ;  /* 0x0000df00ff017b82 */ /* 0x000e220000000800 */
[----:B------:R-:W1:Y:S07]  /*0010*/  S2R R12, SR_CTAID.X ;  /* 0x00000000000c7919 */ /* 0x000e6e0000002500 */
[----:B------:R-:W2:Y:S01]  /*0020*/  LDC.64 R2, c[0x0][0x380] ;  /* 0x0000e000ff027b82 */ /* 0x000ea20000000a00 */
[----:B------:R-:W3:Y:S01]  /*0030*/  LDCU UR6, c[0x0][0x2fc] ;  /* 0x00005f80ff0677ac */ /* 0x000ee20008000800 */
[----:B0-----:R-:W-:Y:S01]  /*0040*/  VIADD R1, R1, 0xfffffff0 ;  /* 0xfffffff001017836 */ /* 0x001fe20000000000 */
[----:B------:R-:W1:Y:S01]  /*0050*/  S2R R13, SR_TID.X ;  /* 0x00000000000d7919 */ /* 0x000e620000002100 */
[----:B------:R-:W1:Y:S01]  /*0060*/  LDCU UR7, c[0x0][0x360] ;  /* 0x00006c00ff0777ac */ /* 0x000e620008000800 */
[----:B------:R-:W0:Y:S01]  /*0070*/  LDCU.64 UR4, c[0x0][0x358] ;  /* 0x00006b00ff0477ac */ /* 0x000e220008000a00 */
[----:B------:R-:W-:Y:S01]  /*0080*/  MOV R0, 0x0 ;  /* 0x0000000000007802 */ /* 0x000fe20000000f00 */
[----:B------:R-:W4:Y:S01]  /*0090*/  LDCU.64 UR8, c[0x4][0x8] ;  /* 0x01000100ff0877ac */ /* 0x000f220008000a00 */
[----:B-1----:R-:W-:-:S04]  /*00a0*/  IMAD R14, R12, UR7, R13 ;  /* 0x000000070c0e7c24 */ /* 0x002fc8000f8e020d */
[----:B--2---:R-:W-:-:S05]  /*00b0*/  IMAD.WIDE R2, R14, 0x4, R2 ;  /* 0x000000040e027825 */ /* 0x004fca00078e0202 */
[----:B0-----:R-:W2:Y:S01]  /*00c0*/  LDG.E R15, desc[UR4][R2.64] ;  /* 0x00000004020f7981 */ /* 0x001ea2000c1e1900 */
[----:B------:R-:W0:Y:S01]  /*00d0*/  LDCU UR4, c[0x0][0x2f8] ;  /* 0x00005f00ff0477ac */ /* 0x000e220008000800 */
[----:B------:R1:W1:Y:S01]  /*00e0*/  LDC.64 R8, c[0x4][R0] ;  /* 0x0100000000087b82 */ /* 0x0002620000000a00 */
[----:B----4-:R-:W-:Y:S01]  /*00f0*/  IMAD.U32 R4, RZ, RZ, UR8 ;  /* 0x00000008ff047e24 */ /* 0x010fe2000f8e00ff */
[----:B------:R-:W-:Y:S02]  /*0100*/  MOV R5, UR9 ;  /* 0x0000000900057c02 */ /* 0x000fe40008000f00 */
[----:B0-----:R-:W-:-:S04]  /*0110*/  IADD3 R6, P0, PT, R1, UR4, RZ ;  /* 0x0000000401067c10 */ /* 0x001fc8000ff1e0ff */
[----:B---3--:R-:W-:Y:S01]  /*0120*/  IADD3.X R7, PT, PT, RZ, UR6, RZ, P0, !PT ;  /* 0x00000006ff077c10 */ /* 0x008fe200087fe4ff */
[----:B-12---:R0:W-:Y:S08]  /*0130*/  STL.128 [R1], R12 ;  /* 0x0000000c01007387 */ /* 0x0061f00000100c00 */
[----:B------:R-:W-:-:S07]  /*0140*/  LEPC R20, `(.L_x_4) ;  /* 0x000000001014794e */ /* 0x000fce0000000000 */
[----:B0-----:R-:W-:Y:S05]  /*0150*/  CALL.ABS.NOINC R8 ;  /* 0x0000000008007343 */ /* 0x001fea0003c00000 */
.L_x_4:
[----:B------:R-:W-:Y:S05]  /*0160*/  EXIT ;  /* 0x000000000000794d */ /* 0x000fea0003800000 */
.L_x_5:
        /* <DEDUP_REMOVED lines=9> */
.L_x_8:


//--------------------- .nv.global.init           --------------------------
	.section	.nv.global.init,"aw",@progbits
.nv.global.init:
	.type		$str$1,@object
	.size		$str$1,($str - $str$1)
$str$1:
        /*0000*/ 	.byte	0x74, 0x69, 0x64, 0x3a, 0x20, 0x25, 0x64, 0x2c, 0x20, 0x62, 0x69, 0x64, 0x3a, 0x20, 0x25, 0x64
        /*0010*/ 	.byte	0x2c, 0x20, 0x67, 0x69, 0x64, 0x3a, 0x20, 0x25, 0x64, 0x2c, 0x20, 0x76, 0x61, 0x6c, 0x75, 0x65
        /*0020*/ 	.byte	0x3a, 0x20, 0x25, 0x64, 0x0a, 0x00
	.type		$str,@object
	.size		$str,(.L_0 - $str)
$str:
        /*0026*/ 	.byte	0x62, 0x6c, 0x6f, 0x63, 0x6b, 0x49, 0x64, 0x78, 0x2e, 0x78, 0x3a, 0x20, 0x25, 0x64, 0x2c, 0x20
        /*0036*/ 	.byte	0x74, 0x68, 0x72, 0x65, 0x61, 0x64, 0x49, 0x64, 0x78, 0x2e, 0x78, 0x3a, 0x20, 0x25, 0x64, 0x2c
        /*0046*/ 	.byte	0x20, 0x67, 0x69, 0x64, 0x3a, 0x20, 0x25, 0x64, 0x2c, 0x20, 0x76, 0x61, 0x6c, 0x75, 0x65, 0x3a
        /*0056*/ 	.byte	0x20, 0x25, 0x64, 0x0a, 0x00
.L_0:


//--------------------- .nv.shared.reserved.0     --------------------------
	.section	.nv.shared.reserved.0,"aw",@nobits
	.weak		__nv_reservedSMEM_offset_0_alias
	.size		__nv_reservedSMEM_offset_0_alias, 0, 64
	.other		__nv_reservedSMEM_offset_0_alias,@"STO_CUDA_RESERVED_SHARED STV_DEFAULT"
__nv_reservedSMEM_offset_0_alias:
	.zero		0
	.zero		64


//--------------------- .nv.constant0._Z24mem_trs_3d_grid_3d_blockPii --------------------------
	.section	.nv.constant0._Z24mem_trs_3d_grid_3d_blockPii,"a",@progbits
	.sectionflags	@""
	.align	4
.nv.constant0._Z24mem_trs_3d_grid_3d_blockPii:
	.zero		908


//--------------------- .nv.constant0._Z12mem_trs_testPii --------------------------
	.section	.nv.constant0._Z12mem_trs_testPii,"a",@progbits
	.sectionflags	@""
	.align	4
.nv.constant0._Z12mem_trs_testPii:
	.zero		908


//--------------------- .nv.constant0._Z12mem_trs_testPi --------------------------
	.section	.nv.constant0._Z12mem_trs_testPi,"a",@progbits
	.sectionflags	@""
	.align	4
.nv.constant0._Z12mem_trs_testPi:
	.zero		904


//--------------------- SYMBOLS --------------------------

	.type		.nv.reservedSmem.offset0,@object
	.size		.nv.reservedSmem.offset0,0x4
	.type		vprintf,@function
